//
// Generated by NVIDIA NVVM Compiler
//
// Compiler Build ID: CL-36424714
// Cuda compilation tools, release 13.0, V13.0.88
// Based on NVVM 20.0.0
//

.version 9.0
.target sm_100
.address_size 64

	// .globl	_Z9calculatePKiPiii

.visible .entry _Z9calculatePKiPiii(
	.param .u64 .ptr .align 1 _Z9calculatePKiPiii_param_0,
	.param .u64 .ptr .align 1 _Z9calculatePKiPiii_param_1,
	.param .u32 _Z9calculatePKiPiii_param_2,
	.param .u32 _Z9calculatePKiPiii_param_3
)
{
	.reg .pred 	%p<11>;
	.reg .b32 	%r<135>;
	.reg .b64 	%rd<15>;

	ld.param.u64 	%rd4, [_Z9calculatePKiPiii_param_0];
	ld.param.u64 	%rd3, [_Z9calculatePKiPiii_param_1];
	ld.param.u32 	%r38, [_Z9calculatePKiPiii_param_2];
	ld.param.u32 	%r39, [_Z9calculatePKiPiii_param_3];
	neg.s32 	%r1, %r39;
	cvta.to.global.u64 	%rd1, %rd4;
	mov.u32 	%r40, %ctaid.y;
	mov.u32 	%r41, %ntid.y;
	mov.u32 	%r42, %tid.y;
	mad.lo.s32 	%r43, %r40, %r41, %r42;
	mov.u32 	%r44, %ctaid.x;
	mov.u32 	%r45, %ntid.x;
	mov.u32 	%r46, %tid.x;
	mad.lo.s32 	%r47, %r44, %r45, %r46;
	shl.b32 	%r4, %r39, 1;
	sub.s32 	%r48, %r38, %r39;
	min.s32 	%r50, %r43, %r47;
	setp.lt.s32 	%p1, %r50, %r39;
	max.s32 	%r51, %r43, %r47;
	setp.ge.s32 	%p2, %r51, %r48;
	or.pred  	%p3, %p2, %p1;
	@%p3 bra 	$L__BB0_14;
	setp.lt.s32 	%p4, %r39, %r1;
	mov.b32 	%r128, 0;
	@%p4 bra 	$L__BB0_13;
	add.s32 	%r54, %r4, 1;
	and.b32  	%r5, %r4, 14;
	and.b32  	%r6, %r4, 6;
	and.b32  	%r7, %r39, 1;
	and.b32  	%r55, %r54, -16;
	neg.s32 	%r8, %r55;
	sub.s32 	%r9, %r47, %r39;
	mov.b32 	%r128, 0;
	mov.u32 	%r121, %r1;
$L__BB0_3:
	setp.lt.u32 	%p5, %r4, 15;
	add.s32 	%r56, %r121, %r43;
	mul.lo.s32 	%r12, %r56, %r38;
	add.s32 	%r13, %r12, %r47;
	mov.u32 	%r127, %r1;
	@%p5 bra 	$L__BB0_6;
	add.s32 	%r123, %r9, %r12;
	mov.u32 	%r124, %r8;
	mov.u32 	%r127, %r1;
$L__BB0_5:
	.pragma "nounroll";
	mul.wide.s32 	%rd5, %r123, 4;
	add.s64 	%rd6, %rd1, %rd5;
	ld.global.u32 	%r57, [%rd6];
	add.s32 	%r58, %r57, %r128;
	ld.global.u32 	%r59, [%rd6+4];
	add.s32 	%r60, %r59, %r58;
	ld.global.u32 	%r61, [%rd6+8];
	add.s32 	%r62, %r61, %r60;
	ld.global.u32 	%r63, [%rd6+12];
	add.s32 	%r64, %r63, %r62;
	ld.global.u32 	%r65, [%rd6+16];
	add.s32 	%r66, %r65, %r64;
	ld.global.u32 	%r67, [%rd6+20];
	add.s32 	%r68, %r67, %r66;
	ld.global.u32 	%r69, [%rd6+24];
	add.s32 	%r70, %r69, %r68;
	ld.global.u32 	%r71, [%rd6+28];
	add.s32 	%r72, %r71, %r70;
	ld.global.u32 	%r73, [%rd6+32];
	add.s32 	%r74, %r73, %r72;
	ld.global.u32 	%r75, [%rd6+36];
	add.s32 	%r76, %r75, %r74;
	ld.global.u32 	%r77, [%rd6+40];
	add.s32 	%r78, %r77, %r76;
	ld.global.u32 	%r79, [%rd6+44];
	add.s32 	%r80, %r79, %r78;
	ld.global.u32 	%r81, [%rd6+48];
	add.s32 	%r82, %r81, %r80;
	ld.global.u32 	%r83, [%rd6+52];
	add.s32 	%r84, %r83, %r82;
	ld.global.u32 	%r85, [%rd6+56];
	add.s32 	%r86, %r85, %r84;
	ld.global.u32 	%r87, [%rd6+60];
	add.s32 	%r128, %r87, %r86;
	add.s32 	%r127, %r127, 16;
	add.s32 	%r124, %r124, 16;
	add.s32 	%r123, %r123, 16;
	setp.ne.s32 	%p6, %r124, 0;
	@%p6 bra 	$L__BB0_5;
$L__BB0_6:
	setp.lt.u32 	%p7, %r5, 7;
	@%p7 bra 	$L__BB0_8;
	add.s32 	%r88, %r13, %r127;
	mul.wide.s32 	%rd7, %r88, 4;
	add.s64 	%rd8, %rd1, %rd7;
	ld.global.u32 	%r89, [%rd8];
	add.s32 	%r90, %r89, %r128;
	ld.global.u32 	%r91, [%rd8+4];
	add.s32 	%r92, %r91, %r90;
	ld.global.u32 	%r93, [%rd8+8];
	add.s32 	%r94, %r93, %r92;
	ld.global.u32 	%r95, [%rd8+12];
	add.s32 	%r96, %r95, %r94;
	ld.global.u32 	%r97, [%rd8+16];
	add.s32 	%r98, %r97, %r96;
	ld.global.u32 	%r99, [%rd8+20];
	add.s32 	%r100, %r99, %r98;
	ld.global.u32 	%r101, [%rd8+24];
	add.s32 	%r102, %r101, %r100;
	ld.global.u32 	%r103, [%rd8+28];
	add.s32 	%r128, %r103, %r102;
	add.s32 	%r127, %r127, 8;
$L__BB0_8:
	setp.lt.u32 	%p8, %r6, 3;
	@%p8 bra 	$L__BB0_10;
	add.s32 	%r104, %r13, %r127;
	mul.wide.s32 	%rd9, %r104, 4;
	add.s64 	%rd10, %rd1, %rd9;
	ld.global.u32 	%r105, [%rd10];
	add.s32 	%r106, %r105, %r128;
	ld.global.u32 	%r107, [%rd10+4];
	add.s32 	%r108, %r107, %r106;
	ld.global.u32 	%r109, [%rd10+8];
	add.s32 	%r110, %r109, %r108;
	ld.global.u32 	%r111, [%rd10+12];
	add.s32 	%r128, %r111, %r110;
	add.s32 	%r127, %r127, 4;
$L__BB0_10:
	setp.eq.s32 	%p9, %r7, 0;
	add.s32 	%r112, %r13, %r127;
	mul.wide.s32 	%rd11, %r112, 4;
	add.s64 	%rd2, %rd1, %rd11;
	ld.global.u32 	%r113, [%rd2];
	add.s32 	%r128, %r113, %r128;
	@%p9 bra 	$L__BB0_12;
	ld.global.u32 	%r114, [%rd2+4];
	add.s32 	%r115, %r114, %r128;
	ld.global.u32 	%r116, [%rd2+8];
	add.s32 	%r128, %r116, %r115;
$L__BB0_12:
	add.s32 	%r36, %r121, 1;
	setp.ne.s32 	%p10, %r121, %r39;
	mov.u32 	%r121, %r36;
	@%p10 bra 	$L__BB0_3;
$L__BB0_13:
	sub.s32 	%r117, %r43, %r39;
	sub.s32 	%r118, %r38, %r4;
	sub.s32 	%r119, %r47, %r39;
	mad.lo.s32 	%r120, %r118, %r117, %r119;
	cvta.to.global.u64 	%rd12, %rd3;
	mul.wide.s32 	%rd13, %r120, 4;
	add.s64 	%rd14, %rd12, %rd13;
	st.global.u32 	[%rd14], %r128;
$L__BB0_14:
	ret;

}


// ===== COMPILED SASS (sm_100) =====

	.target	sm_100

	.elftype	@"ET_EXEC"


//--------------------- .note.nv.tkinfo           --------------------------
	.section	.note.nv.tkinfo,"",@"SHT_NOTE"
	.sectionflags	@"SHF_NOTE_NV_TKINFO"
	.tkinfo
        /*0018*/ 	.word	0x00000002
        /*0030*/ 	.string	""
        /*0030*/ 	.string	"ptxas"
        /*0030*/ 	.string	"Cuda compilation tools, release 13.0, V13.0.88"
        /*0030*/ 	.string	"Build cuda_13.0.r13.0/compiler.36424714_0"
        /*0030*/ 	.string	"-arch sm_100 -m 64 "



//--------------------- .note.nv.cuinfo           --------------------------
	.section	.note.nv.cuinfo,"",@"SHT_NOTE"
	.sectionflags	@"SHF_NOTE_NV_CUINFO"
        /*0018*/ 	.short	0x0002
        /*001a*/ 	.short	0x0064
        /*001c*/ 	.short	0x0082
	.zero		2


//--------------------- .nv.info                  --------------------------
	.section	.nv.info,"",@"SHT_CUDA_INFO"
	.align	4


	//----- nvinfo : EIATTR_REGCOUNT
	.align		4
        /*0000*/ 	.byte	0x04, 0x2f
        /*0002*/ 	.short	(.L_1 - .L_0)
	.align		4
.L_0:
        /*0004*/ 	.word	index@(_Z9calculatePKiPiii)
        /*0008*/ 	.word	0x00000020


	//----- nvinfo : EIATTR_FRAME_SIZE
	.align		4
.L_1:
        /*000c*/ 	.byte	0x04, 0x11
        /*000e*/ 	.short	(.L_3 - .L_2)
	.align		4
.L_2:
        /*0010*/ 	.word	index@(_Z9calculatePKiPiii)
        /*0014*/ 	.word	0x00000000


	//----- nvinfo : EIATTR_MIN_STACK_SIZE
	.align		4
.L_3:
        /*0018*/ 	.byte	0x04, 0x12
        /*001a*/ 	.short	(.L_5 - .L_4)
	.align		4
.L_4:
        /*001c*/ 	.word	index@(_Z9calculatePKiPiii)
        /*0020*/ 	.word	0x00000000
.L_5:


//--------------------- .nv.compat                --------------------------
	.section	.nv.compat,"",@"SHT_CUDA_COMPAT_INFO"
	.align	4
        /*0000*/ 	.byte	0x02, 0x09, 0x00, 0x00, 0x02, 0x02, 0x01, 0x00, 0x02, 0x05, 0x05, 0x00, 0x03, 0x07, 0x01, 0x01
        /*0010*/ 	.byte	0x02, 0x03, 0x00, 0x00, 0x02, 0x06, 0x01, 0x00, 0x04, 0x0b, 0x08, 0x00, 0x09, 0x00, 0x00, 0x00
        /*0020*/ 	.byte	0x00, 0x00, 0x00, 0x00


//--------------------- .nv.info._Z9calculatePKiPiii --------------------------
	.section	.nv.info._Z9calculatePKiPiii,"",@"SHT_CUDA_INFO"
	.sectionflags	@""
	.align	4


	//----- nvinfo : EIATTR_CUDA_API_VERSION
	.align		4
        /*0000*/ 	.byte	0x04, 0x37
        /*0002*/ 	.short	(.L_7 - .L_6)
.L_6:
        /*0004*/ 	.word	0x00000082


	//----- nvinfo : EIATTR_KPARAM_INFO
	.align		4
.L_7:
        /*0008*/ 	.byte	0x04, 0x17
        /*000a*/ 	.short	(.L_9 - .L_8)
.L_8:
        /*000c*/ 	.word	0x00000000
        /*0010*/ 	.short	0x0003
        /*0012*/ 	.short	0x0014
        /*0014*/ 	.byte	0x00, 0xf0, 0x11, 0x00


	//----- nvinfo : EIATTR_KPARAM_INFO
	.align		4
.L_9:
        /*0018*/ 	.byte	0x04, 0x17
        /*001a*/ 	.short	(.L_11 - .L_10)
.L_10:
        /*001c*/ 	.word	0x00000000
        /*0020*/ 	.short	0x0002
        /*0022*/ 	.short	0x0010
        /*0024*/ 	.byte	0x00, 0xf0, 0x11, 0x00


	//----- nvinfo : EIATTR_KPARAM_INFO
	.align		4
.L_11:
        /*0028*/ 	.byte	0x04, 0x17
        /*002a*/ 	.short	(.L_13 - .L_12)
.L_12:
        /*002c*/ 	.word	0x00000000
        /*0030*/ 	.short	0x0001
        /*0032*/ 	.short	0x0008
        /*0034*/ 	.byte	0x00, 0xf5, 0x21, 0x00


	//----- nvinfo : EIATTR_KPARAM_INFO
	.align		4
.L_13:
        /*0038*/ 	.byte	0x04, 0x17
        /*003a*/ 	.short	(.L_15 - .L_14)
.L_14:
        /*003c*/ 	.word	0x00000000
        /*0040*/ 	.short	0x0000
        /*0042*/ 	.short	0x0000
        /*0044*/ 	.byte	0x00, 0xf5, 0x21, 0x00


	//----- nvinfo : EIATTR_SPARSE_MMA_MASK
	.align		4
.L_15:
        /*0048*/ 	.byte	0x03, 0x50
        /*004a*/ 	.short	0x0000


	//----- nvinfo : EIATTR_MAXREG_COUNT
	.align		4
        /*004c*/ 	.byte	0x03, 0x1b
        /*004e*/ 	.short	0x00ff


	//----- nvinfo : EIATTR_MERCURY_ISA_VERSION
	.align		4
        /*0050*/ 	.byte	0x03, 0x5f
        /*0052*/ 	.short	0x0101


	//----- nvinfo : EIATTR_VRC_CTA_INIT_COUNT
	.align		4
        /*0054*/ 	.byte	0x02, 0x4a
	.zero		1
	.zero		1


	//----- nvinfo : EIATTR_EXIT_INSTR_OFFSETS
	.align		4
        /*0058*/ 	.byte	0x04, 0x1c
        /*005a*/ 	.short	(.L_17 - .L_16)


	//   ....[0]....
.L_16:
        /*005c*/ 	.word	0x00000100


	//   ....[1]....
        /*0060*/ 	.word	0x00000750


	//----- nvinfo : EIATTR_CBANK_PARAM_SIZE
	.align		4
.L_17:
        /*0064*/ 	.byte	0x03, 0x19
        /*0066*/ 	.short	0x0018


	//----- nvinfo : EIATTR_PARAM_CBANK
	.align		4
        /*0068*/ 	.byte	0x04, 0x0a
        /*006a*/ 	.short	(.L_19 - .L_18)
	.align		4
.L_18:
        /*006c*/ 	.word	index@(.nv.constant0._Z9calculatePKiPiii)
        /*0070*/ 	.short	0x0380
        /*0072*/ 	.short	0x0018


	//----- nvinfo : EIATTR_SW_WAR
	.align		4
.L_19:
        /*0074*/ 	.byte	0x04, 0x36
        /*0076*/ 	.short	(.L_21 - .L_20)
.L_20:
        /*0078*/ 	.word	0x00000008
.L_21:


//--------------------- .nv.callgraph             --------------------------
	.section	.nv.callgraph,"",@"SHT_CUDA_CALLGRAPH"
	.align	4
	.sectionentsize	8
	.align		4
        /*0000*/ 	.word	0x00000000
	.align		4
        /*0004*/ 	.word	0xffffffff
	.align		4
        /*0008*/ 	.word	0x00000000
	.align		4
        /*000c*/ 	.word	0xfffffffe
	.align		4
        /*0010*/ 	.word	0x00000000
	.align		4
        /*0014*/ 	.word	0xfffffffd
	.align		4
        /*0018*/ 	.word	0x00000000
	.align		4
        /*001c*/ 	.word	0xfffffffc


//--------------------- .text._Z9calculatePKiPiii --------------------------
	.section	.text._Z9calculatePKiPiii,"ax",@progbits
	.align	128
        .global         _Z9calculatePKiPiii
        .type           _Z9calculatePKiPiii,@function
        .size           _Z9calculatePKiPiii,(.L_x_5 - _Z9calculatePKiPiii)
        .other          _Z9calculatePKiPiii,@"STO_CUDA_ENTRY STV_DEFAULT"
_Z9calculatePKiPiii:
.text._Z9calculatePKiPiii:
[----:B------:R-:W-:Y:S01]  /*0000*/  LDC R1, c[0x0][0x37c] ;  /* 0x0000df00ff017b82 */ /* 0x000fe20000000800 */
[----:B------:R-:W0:Y:S07]  /*0010*/  S2R R3, SR_TID.Y ;  /* 0x0000000000037919 */ /* 0x000e2e0000002200 */
[----:B------:R-:W0:Y:S01]  /*0020*/  LDC R14, c[0x0][0x364] ;  /* 0x0000d900ff0e7b82 */ /* 0x000e220000000800 */
[----:B------:R-:W1:Y:S01]  /*0030*/  LDCU.64 UR4, c[0x0][0x390] ;  /* 0x00007200ff0477ac */ /* 0x000e620008000a00 */
[----:B------:R-:W2:Y:S06]  /*0040*/  S2R R0, SR_TID.X ;  /* 0x0000000000007919 */ /* 0x000eac0000002100 */
[----:B------:R-:W0:Y:S08]  /*0050*/  S2UR UR6, SR_CTAID.Y ;  /* 0x00000000000679c3 */ /* 0x000e300000002600 */
[----:B------:R-:W2:Y:S01]  /*0060*/  S2UR UR7, SR_CTAID.X ;  /* 0x00000000000779c3 */ /* 0x000ea20000002500 */
[----:B-1----:R-:W-:-:S07]  /*0070*/  IMAD.U32 R17, RZ, RZ, UR5 ;  /* 0x00000005ff117e24 */ /* 0x002fce000f8e00ff */
[----:B------:R-:W2:Y:S01]  /*0080*/  LDC R13, c[0x0][0x360] ;  /* 0x0000d800ff0d7b82 */ /* 0x000ea20000000800 */
[----:B0-----:R-:W-:Y:S02]  /*0090*/  IMAD R14, R14, UR6, R3 ;  /* 0x000000060e0e7c24 */ /* 0x001fe4000f8e0203 */
[----:B--2---:R-:W-:Y:S01]  /*00a0*/  IMAD R13, R13, UR7, R0 ;  /* 0x000000070d0d7c24 */ /* 0x004fe2000f8e0200 */
[----:B------:R-:W-:-:S04]  /*00b0*/  IADD3 R0, PT, PT, -R17, UR4, RZ ;  /* 0x0000000411007c10 */ /* 0x000fc8000fffe1ff */
[CC--:B------:R-:W-:Y:S02]  /*00c0*/  VIMNMX R2, PT, PT, R14.reuse, R13.reuse, PT ;  /* 0x0000000d0e027248 */ /* 0x0c0fe40003fe0100 */
[----:B------:R-:W-:Y:S02]  /*00d0*/  VIMNMX R3, PT, PT, R14, R13, !PT ;  /* 0x0000000d0e037248 */ /* 0x000fe40007fe0100 */
[----:B------:R-:W-:-:S04]  /*00e0*/  ISETP.GE.AND P0, PT, R2, R17, PT ;  /* 0x000000110200720c */ /* 0x000fc80003f06270 */
[----:B------:R-:W-:-:S13]  /*00f0*/  ISETP.GE.OR P0, PT, R3, R0, !P0 ;  /* 0x000000000300720c */ /* 0x000fda0004706670 */
[----:B------:R-:W-:Y:S05]  /*0100*/  @P0 EXIT ;  /* 0x000000000000094d */ /* 0x000fea0003800000 */
[----:B------:R-:W-:Y:S01]  /*0110*/  IMAD.MOV R12, RZ, RZ, -R17 ;  /* 0x000000ffff0c7224 */ /* 0x000fe200078e0a11 */
[----:B------:R-:W0:Y:S01]  /*0120*/  LDCU.64 UR6, c[0x0][0x358] ;  /* 0x00006b00ff0677ac */ /* 0x000e220008000a00 */
[----:B------:R-:W-:Y:S02]  /*0130*/  IMAD.MOV.U32 R11, RZ, RZ, RZ ;  /* 0x000000ffff0b7224 */ /* 0x000fe400078e00ff */
[C---:B------:R-:W-:Y:S01]  /*0140*/  IMAD.SHL.U32 R10, R17.reuse, 0x2, RZ ;  /* 0x00000002110a7824 */ /* 0x040fe200078e00ff */
[----:B------:R-:W-:-:S13]  /*0150*/  ISETP.GE.AND P0, PT, R17, R12, PT ;  /* 0x0000000c1100720c */ /* 0x000fda0003f06270 */
[----:B------:R-:W-:Y:S05]  /*0160*/  @!P0 BRA `(.L_x_0) ;  /* 0x00000004005c8947 */ /* 0x000fea0003800000 */
[C---:B------:R-:W-:Y:S01]  /*0170*/  VIADD R0, R10.reuse, 0x1 ;  /* 0x000000010a007836 */ /* 0x040fe20000000000 */
[C---:B------:R-:W-:Y:S01]  /*0180*/  LOP3.LUT R2, R10.reuse, 0xe, RZ, 0xc0, !PT ;  /* 0x0000000e0a027812 */ /* 0x040fe200078ec0ff */
[----:B------:R-:W-:Y:S01]  /*0190*/  HFMA2 R11, -RZ, RZ, 0, 0 ;  /* 0x00000000ff0b7431 */ /* 0x000fe200000001ff */
[----:B------:R-:W-:Y:S01]  /*01a0*/  LOP3.LUT R3, R10, 0x6, RZ, 0xc0, !PT ;  /* 0x000000060a037812 */ /* 0x000fe200078ec0ff */
[----:B------:R-:W-:Y:S01]  /*01b0*/  IMAD.IADD R9, R13, 0x1, -R17 ;  /* 0x000000010d097824 */ /* 0x000fe200078e0a11 */
[----:B------:R-:W-:Y:S01]  /*01c0*/  LOP3.LUT R0, R0, 0xfffffff0, RZ, 0xc0, !PT ;  /* 0xfffffff000007812 */ /* 0x000fe200078ec0ff */
[----:B------:R-:W-:Y:S01]  /*01d0*/  IMAD.MOV.U32 R8, RZ, RZ, R12 ;  /* 0x000000ffff087224 */ /* 0x000fe200078e000c */
[----:B------:R-:W-:Y:S02]  /*01e0*/  ISETP.GE.U32.AND P0, PT, R2, 0x7, PT ;  /* 0x000000070200780c */ /* 0x000fe40003f06070 */
[----:B------:R-:W-:Y:S01]  /*01f0*/  ISETP.GE.U32.AND P1, PT, R3, 0x3, PT ;  /* 0x000000030300780c */ /* 0x000fe20003f26070 */
[----:B------:R-:W-:-:S12]  /*0200*/  IMAD.MOV R0, RZ, RZ, -R0 ;  /* 0x000000ffff007224 */ /* 0x000fd800078e0a00 */
.L_x_3:
[----:B------:R-:W1:Y:S01]  /*0210*/  LDC.64 R2, c[0x0][0x380] ;  /* 0x0000e000ff027b82 */ /* 0x000e620000000a00 */
[----:B------:R-:W2:Y:S01]  /*0220*/  LDCU.64 UR4, c[0x0][0x390] ;  /* 0x00007200ff0477ac */ /* 0x000ea20008000a00 */
[----:B------:R-:W-:Y:S01]  /*0230*/  ISETP.GE.U32.AND P2, PT, R10, 0xf, PT ;  /* 0x0000000f0a00780c */ /* 0x000fe20003f46070 */
[----:B------:R-:W-:Y:S02]  /*0240*/  IMAD.IADD R6, R14, 0x1, R8 ;  /* 0x000000010e067824 */ /* 0x000fe400078e0208 */
[----:B------:R-:W-:Y:S02]  /*0250*/  IMAD.MOV.U32 R16, RZ, RZ, R12 ;  /* 0x000000ffff107224 */ /* 0x000fe400078e000c */
[----:B--2---:R-:W-:-:S08]  /*0260*/  IMAD R15, R6, UR4, R13 ;  /* 0x00000004060f7c24 */ /* 0x004fd0000f8e020d */
[----:B------:R-:W-:Y:S05]  /*0270*/  @!P2 BRA `(.L_x_1) ;  /* 0x000000000088a947 */ /* 0x000fea0003800000 */
[----:B------:R-:W-:Y:S01]  /*0280*/  IMAD R6, R6, UR4, R9 ;  /* 0x0000000406067c24 */ /* 0x000fe2000f8e0209 */
[----:B------:R-:W-:Y:S01]  /*0290*/  MOV R16, R12 ;  /* 0x0000000c00107202 */ /* 0x000fe20000000f00 */
[----:B------:R-:W-:-:S07]  /*02a0*/  IMAD.MOV.U32 R7, RZ, RZ, R0 ;  /* 0x000000ffff077224 */ /* 0x000fce00078e0000 */
.L_x_2:
[----:B------:R-:W2:Y:S02]  /*02b0*/  LDC.64 R4, c[0x0][0x380] ;  /* 0x0000e000ff047b82 */ /* 0x000ea40000000a00 */
[----:B--2---:R-:W-:-:S05]  /*02c0*/  IMAD.WIDE R4, R6, 0x4, R4 ;  /* 0x0000000406047825 */ /* 0x004fca00078e0204 */
[----:B0-----:R-:W2:Y:S04]  /*02d0*/  LDG.E R22, desc[UR6][R4.64] ;  /* 0x0000000604167981 */ /* 0x001ea8000c1e1900 */
[----:B------:R-:W2:Y:S04]  /*02e0*/  LDG.E R21, desc[UR6][R4.64+0x4] ;  /* 0x0000040604157981 */ /* 0x000ea8000c1e1900 */
[----:B------:R-:W3:Y:S04]  /*02f0*/  LDG.E R24, desc[UR6][R4.64+0x8] ;  /* 0x0000080604187981 */ /* 0x000ee8000c1e1900 */
[----:B------:R-:W3:Y:S04]  /*0300*/  LDG.E R23, desc[UR6][R4.64+0xc] ;  /* 0x00000c0604177981 */ /* 0x000ee8000c1e1900 */
[----:B------:R-:W4:Y:S04]  /*0310*/  LDG.E R19, desc[UR6][R4.64+0x10] ;  /* 0x0000100604137981 */ /* 0x000f28000c1e1900 */
[----:B------:R-:W4:Y:S04]  /*0320*/  LDG.E R20, desc[UR6][R4.64+0x14] ;  /* 0x0000140604147981 */ /* 0x000f28000c1e1900 */
[----:B------:R-:W5:Y:S04]  /*0330*/  LDG.E R17, desc[UR6][R4.64+0x18] ;  /* 0x0000180604117981 */ /* 0x000f68000c1e1900 */
[----:B------:R-:W5:Y:S04]  /*0340*/  LDG.E R18, desc[UR6][R4.64+0x1c] ;  /* 0x00001c0604127981 */ /* 0x000f68000c1e1900 */
[----:B------:R-:W5:Y:S04]  /*0350*/  LDG.E R26, desc[UR6][R4.64+0x30] ;  /* 0x00003006041a7981 */ /* 0x000f68000c1e1900 */
[----:B------:R-:W5:Y:S01]  /*0360*/  LDG.E R25, desc[UR6][R4.64+0x3c] ;  /* 0x00003c0604197981 */ /* 0x000f62000c1e1900 */
[----:B--2---:R-:W-:-:S03]  /*0370*/  IADD3 R21, PT, PT, R21, R22, R11 ;  /* 0x0000001615157210 */ /* 0x004fc60007ffe00b */
[----:B------:R-:W2:Y:S04]  /*0380*/  LDG.E R22, desc[UR6][R4.64+0x20] ;  /* 0x0000200604167981 */ /* 0x000ea8000c1e1900 */
[----:B------:R-:W2:Y:S01]  /*0390*/  LDG.E R11, desc[UR6][R4.64+0x24] ;  /* 0x00002406040b7981 */ /* 0x000ea2000c1e1900 */
[----:B---3--:R-:W-:-:S03]  /*03a0*/  IADD3 R23, PT, PT, R23, R24, R21 ;  /* 0x0000001817177210 */ /* 0x008fc60007ffe015 */
[----:B------:R-:W3:Y:S04]  /*03b0*/  LDG.E R24, desc[UR6][R4.64+0x28] ;  /* 0x0000280604187981 */ /* 0x000ee8000c1e1900 */
[----:B------:R-:W3:Y:S01]  /*03c0*/  LDG.E R21, desc[UR6][R4.64+0x2c] ;  /* 0x00002c0604157981 */ /* 0x000ee2000c1e1900 */
[----:B----4-:R-:W-:-:S03]  /*03d0*/  IADD3 R20, PT, PT, R20, R19, R23 ;  /* 0x0000001314147210 */ /* 0x010fc60007ffe017 */
[----:B------:R-:W4:Y:S04]  /*03e0*/  LDG.E R23, desc[UR6][R4.64+0x34] ;  /* 0x0000340604177981 */ /* 0x000f28000c1e1900 */
[----:B------:R-:W4:Y:S01]  /*03f0*/  LDG.E R19, desc[UR6][R4.64+0x38] ;  /* 0x0000380604137981 */ /* 0x000f22000c1e1900 */
[----:B------:R-:W-:Y:S01]  /*0400*/  VIADD R7, R7, 0x10 ;  /* 0x0000001007077836 */ /* 0x000fe20000000000 */
[----:B-----5:R-:W-:-:S04]  /*0410*/  IADD3 R17, PT, PT, R18, R17, R20 ;  /* 0x0000001112117210 */ /* 0x020fc80007ffe014 */
[----:B------:R-:W-:Y:S01]  /*0420*/  ISETP.NE.AND P2, PT, R7, RZ, PT ;  /* 0x000000ff0700720c */ /* 0x000fe20003f45270 */
[----:B------:R-:W-:Y:S02]  /*0430*/  VIADD R16, R16, 0x10 ;  /* 0x0000001010107836 */ /* 0x000fe40000000000 */
[----:B------:R-:W-:Y:S01]  /*0440*/  VIADD R6, R6, 0x10 ;  /* 0x0000001006067836 */ /* 0x000fe20000000000 */
[----:B--2---:R-:W-:-:S04]  /*0450*/  IADD3 R11, PT, PT, R11, R22, R17 ;  /* 0x000000160b0b7210 */ /* 0x004fc80007ffe011 */
[----:B---3--:R-:W-:-:S04]  /*0460*/  IADD3 R11, PT, PT, R21, R24, R11 ;  /* 0x00000018150b7210 */ /* 0x008fc80007ffe00b */
[----:B----4-:R-:W-:-:S04]  /*0470*/  IADD3 R26, PT, PT, R23, R26, R11 ;  /* 0x0000001a171a7210 */ /* 0x010fc80007ffe00b */
[----:B------:R-:W-:Y:S01]  /*0480*/  IADD3 R11, PT, PT, R25, R19, R26 ;  /* 0x00000013190b7210 */ /* 0x000fe20007ffe01a */
[----:B------:R-:W-:Y:S06]  /*0490*/  @P2 BRA `(.L_x_2) ;  /* 0xfffffffc00842947 */ /* 0x000fec000383ffff */
.L_x_1:
[----:B------:R-:W-:-:S04]  /*04a0*/  @P0 IMAD.IADD R7, R15, 0x1, R16 ;  /* 0x000000010f070824 */ /* 0x000fc800078e0210 */
[----:B-1----:R-:W-:Y:S01]  /*04b0*/  @P0 IMAD.WIDE R6, R7, 0x4, R2 ;  /* 0x0000000407060825 */ /* 0x002fe200078e0202 */
[----:B------:R-:W-:-:S04]  /*04c0*/  @P0 IADD3 R16, PT, PT, R16, 0x8, RZ ;  /* 0x0000000810100810 */ /* 0x000fc80007ffe0ff */
[----:B0-----:R-:W2:Y:S04]  /*04d0*/  @P0 LDG.E R18, desc[UR6][R6.64] ;  /* 0x0000000606120981 */ /* 0x001ea8000c1e1900 */
[----:B------:R-:W2:Y:S01]  /*04e0*/  @P0 LDG.E R19, desc[UR6][R6.64+0x4] ;  /* 0x0000040606130981 */ /* 0x000ea2000c1e1900 */
[----:B------:R-:W-:-:S03]  /*04f0*/  @P1 IMAD.IADD R5, R15, 0x1, R16 ;  /* 0x000000010f051824 */ /* 0x000fc600078e0210 */
[----:B------:R-:W3:Y:S04]  /*0500*/  @P0 LDG.E R20, desc[UR6][R6.64+0x8] ;  /* 0x0000080606140981 */ /* 0x000ee8000c1e1900 */
[----:B------:R-:W3:Y:S01]  /*0510*/  @P0 LDG.E R25, desc[UR6][R6.64+0xc] ;  /* 0x00000c0606190981 */ /* 0x000ee2000c1e1900 */
[----:B------:R-:W-:-:S03]  /*0520*/  IMAD.U32 R17, RZ, RZ, UR5 ;  /* 0x00000005ff117e24 */ /* 0x000fc6000f8e00ff */
[----:B------:R-:W4:Y:S01]  /*0530*/  @P0 LDG.E R23, desc[UR6][R6.64+0x10] ;  /* 0x0000100606170981 */ /* 0x000f22000c1e1900 */
[----:B------:R-:W-:-:S03]  /*0540*/  @P1 VIADD R16, R16, 0x4 ;  /* 0x0000000410101836 */ /* 0x000fc60000000000 */
[----:B------:R-:W4:Y:S01]  /*0550*/  @P0 LDG.E R22, desc[UR6][R6.64+0x14] ;  /* 0x0000140606160981 */ /* 0x000f22000c1e1900 */
[----:B------:R-:W-:-:S03]  /*0560*/  @P1 IMAD.WIDE R4, R5, 0x4, R2 ;  /* 0x0000000405041825 */ /* 0x000fc600078e0202 */
[----:B------:R-:W5:Y:S01]  /*0570*/  @P0 LDG.E R21, desc[UR6][R6.64+0x18] ;  /* 0x0000180606150981 */ /* 0x000f62000c1e1900 */
[----:B------:R-:W-:-:S03]  /*0580*/  IMAD.IADD R27, R15, 0x1, R16 ;  /* 0x000000010f1b7824 */ /* 0x000fc600078e0210 */
[----:B------:R-:W5:Y:S01]  /*0590*/  @P0 LDG.E R24, desc[UR6][R6.64+0x1c] ;  /* 0x00001c0606180981 */ /* 0x000f62000c1e1900 */
[----:B------:R-:W-:-:S03]  /*05a0*/  LOP3.LUT P2, RZ, R17, 0x1, RZ, 0xc0, !PT ;  /* 0x0000000111ff7812 */ /* 0x000fc6000784c0ff */
[----:B------:R-:W5:Y:S01]  /*05b0*/  @P1 LDG.E R15, desc[UR6][R4.64] ;  /* 0x00000006040f1981 */ /* 0x000f62000c1e1900 */
[----:B------:R-:W-:-:S03]  /*05c0*/  IMAD.WIDE R2, R27, 0x4, R2 ;  /* 0x000000041b027825 */ /* 0x000fc600078e0202 */
[----:B------:R-:W5:Y:S04]  /*05d0*/  @P1 LDG.E R16, desc[UR6][R4.64+0x4] ;  /* 0x0000040604101981 */ /* 0x000f68000c1e1900 */
[----:B------:R-:W5:Y:S04]  /*05e0*/  @P1 LDG.E R26, desc[UR6][R4.64+0x8] ;  /* 0x00000806041a1981 */ /* 0x000f68000c1e1900 */
[----:B------:R-:W5:Y:S04]  /*05f0*/  @P1 LDG.E R29, desc[UR6][R4.64+0xc] ;  /* 0x00000c06041d1981 */ /* 0x000f68000c1e1900 */
[----:B------:R-:W5:Y:S04]  /*0600*/  LDG.E R27, desc[UR6][R2.64] ;  /* 0x00000006021b7981 */ /* 0x000f68000c1e1900 */
[----:B------:R-:W5:Y:S04]  /*0610*/  @P2 LDG.E R28, desc[UR6][R2.64+0x4] ;  /* 0x00000406021c2981 */ /* 0x000f68000c1e1900 */
[----:B------:R-:W5:Y:S01]  /*0620*/  @P2 LDG.E R6, desc[UR6][R2.64+0x8] ;  /* 0x0000080602062981 */ /* 0x000f62000c1e1900 */
[C---:B------:R-:W-:Y:S01]  /*0630*/  ISETP.NE.AND P3, PT, R8.reuse, R17, PT ;  /* 0x000000110800720c */ /* 0x040fe20003f65270 */
[----:B------:R-:W-:Y:S01]  /*0640*/  VIADD R8, R8, 0x1 ;  /* 0x0000000108087836 */ /* 0x000fe20000000000 */
[----:B--2---:R-:W-:-:S04]  /*0650*/  @P0 IADD3 R18, PT, PT, R19, R18, R11 ;  /* 0x0000001213120210 */ /* 0x004fc80007ffe00b */
[----:B---3--:R-:W-:-:S04]  /*0660*/  @P0 IADD3 R18, PT, PT, R25, R20, R18 ;  /* 0x0000001419120210 */ /* 0x008fc80007ffe012 */
[----:B----4-:R-:W-:-:S04]  /*0670*/  @P0 IADD3 R18, PT, PT, R22, R23, R18 ;  /* 0x0000001716120210 */ /* 0x010fc80007ffe012 */
[----:B-----5:R-:W-:-:S04]  /*0680*/  @P0 IADD3 R11, PT, PT, R24, R21, R18 ;  /* 0x00000015180b0210 */ /* 0x020fc80007ffe012 */
[----:B------:R-:W-:-:S04]  /*0690*/  @P1 IADD3 R15, PT, PT, R16, R15, R11 ;  /* 0x0000000f100f1210 */ /* 0x000fc80007ffe00b */
[----:B------:R-:W-:-:S04]  /*06a0*/  @P1 IADD3 R11, PT, PT, R29, R26, R15 ;  /* 0x0000001a1d0b1210 */ /* 0x000fc80007ffe00f */
[----:B------:R-:W-:-:S04]  /*06b0*/  IADD3 R11, PT, PT, R27, R11, RZ ;  /* 0x0000000b1b0b7210 */ /* 0x000fc80007ffe0ff */
[----:B------:R-:W-:Y:S01]  /*06c0*/  @P2 IADD3 R11, PT, PT, R6, R28, R11 ;  /* 0x0000001c060b2210 */ /* 0x000fe20007ffe00b */
[----:B------:R-:W-:Y:S06]  /*06d0*/  @P3 BRA `(.L_x_3) ;  /* 0xfffffff800cc3947 */ /* 0x000fec000383ffff */
.L_x_0:
[----:B------:R-:W1:Y:S01]  /*06e0*/  LDC.64 R2, c[0x0][0x388] ;  /* 0x0000e200ff027b82 */ /* 0x000e620000000a00 */
[----:B------:R-:W-:Y:S01]  /*06f0*/  IADD3 R5, PT, PT, -R10, UR4, RZ ;  /* 0x000000040a057c10 */ /* 0x000fe2000fffe1ff */
[--C-:B------:R-:W-:Y:S02]  /*0700*/  IMAD.IADD R14, R14, 0x1, -R17.reuse ;  /* 0x000000010e0e7824 */ /* 0x100fe400078e0a11 */
[----:B------:R-:W-:-:S04]  /*0710*/  IMAD.IADD R13, R13, 0x1, -R17 ;  /* 0x000000010d0d7824 */ /* 0x000fc800078e0a11 */
[----:B------:R-:W-:-:S04]  /*0720*/  IMAD R5, R14, R5, R13 ;  /* 0x000000050e057224 */ /* 0x000fc800078e020d */
[----:B-1----:R-:W-:-:S05]  /*0730*/  IMAD.WIDE R2, R5, 0x4, R2 ;  /* 0x0000000405027825 */ /* 0x002fca00078e0202 */
[----:B0-----:R-:W-:Y:S01]  /*0740*/  STG.E desc[UR6][R2.64], R11 ;  /* 0x0000000b02007986 */ /* 0x001fe2000c101906 */
[----:B------:R-:W-:Y:S05]  /*0750*/  EXIT ;  /* 0x000000000000794d */ /* 0x000fea0003800000 */
.L_x_4:
[----:B------:R-:W-:-:S00]  /*0760*/  BRA `(.L_x_4) ;  /* 0xfffffffc00fc7947 */ /* 0x000fc0000383ffff */
[----:B------:R-:W-:-:S00]  /*0770*/  NOP ;  /* 0x0000000000007918 */ /* 0x000fc00000000000 */
        /* <DEDUP_REMOVED lines=8> */
.L_x_5:


//--------------------- .nv.shared.reserved.0     --------------------------
	.section	.nv.shared.reserved.0,"aw",@nobits
	.weak		__nv_reservedSMEM_offset_0_alias
	.size		__nv_reservedSMEM_offset_0_alias, 0, 64
	.other		__nv_reservedSMEM_offset_0_alias,@"STO_CUDA_RESERVED_SHARED STV_DEFAULT"
__nv_reservedSMEM_offset_0_alias:
	.zero		0
	.zero		64


//--------------------- .nv.constant0._Z9calculatePKiPiii --------------------------
	.section	.nv.constant0._Z9calculatePKiPiii,"a",@progbits
	.sectionflags	@""
	.align	4
.nv.constant0._Z9calculatePKiPiii:
	.zero		920


//--------------------- SYMBOLS --------------------------

	.type		.nv.reservedSmem.offset0,@object
	.size		.nv.reservedSmem.offset0,0x4
